//
// Generated by NVIDIA NVVM Compiler
//
// Compiler Build ID: CL-36424714
// Cuda compilation tools, release 13.0, V13.0.88
// Based on NVVM 20.0.0
//

.version 9.0
.target sm_100
.address_size 64

	// .globl	_Z16histogram_kernelPjS_jj

.visible .entry _Z16histogram_kernelPjS_jj(
	.param .u64 .ptr .align 1 _Z16histogram_kernelPjS_jj_param_0,
	.param .u64 .ptr .align 1 _Z16histogram_kernelPjS_jj_param_1,
	.param .u32 _Z16histogram_kernelPjS_jj_param_2,
	.param .u32 _Z16histogram_kernelPjS_jj_param_3
)
{
	.reg .pred 	%p<2>;
	.reg .b32 	%r<8>;
	.reg .b64 	%rd<9>;

	ld.param.u64 	%rd1, [_Z16histogram_kernelPjS_jj_param_0];
	ld.param.u64 	%rd2, [_Z16histogram_kernelPjS_jj_param_1];
	ld.param.u32 	%r2, [_Z16histogram_kernelPjS_jj_param_2];
	mov.u32 	%r3, %ctaid.x;
	mov.u32 	%r4, %ntid.x;
	mov.u32 	%r5, %tid.x;
	mad.lo.s32 	%r1, %r3, %r4, %r5;
	setp.ge.u32 	%p1, %r1, %r2;
	@%p1 bra 	$L__BB0_2;
	cvta.to.global.u64 	%rd3, %rd1;
	cvta.to.global.u64 	%rd4, %rd2;
	mul.wide.s32 	%rd5, %r1, 4;
	add.s64 	%rd6, %rd3, %rd5;
	ld.global.u32 	%r6, [%rd6];
	mul.wide.u32 	%rd7, %r6, 4;
	add.s64 	%rd8, %rd4, %rd7;
	atom.global.add.u32 	%r7, [%rd8], 1;
$L__BB0_2:
	ret;

}
	// .globl	_Z14convert_kernelPjj
.visible .entry _Z14convert_kernelPjj(
	.param .u64 .ptr .align 1 _Z14convert_kernelPjj_param_0,
	.param .u32 _Z14convert_kernelPjj_param_1
)
{
	.reg .pred 	%p<2>;
	.reg .b32 	%r<8>;
	.reg .b64 	%rd<5>;

	ld.param.u64 	%rd1, [_Z14convert_kernelPjj_param_0];
	ld.param.u32 	%r2, [_Z14convert_kernelPjj_param_1];
	mov.u32 	%r3, %ctaid.x;
	mov.u32 	%r4, %ntid.x;
	mov.u32 	%r5, %tid.x;
	mad.lo.s32 	%r1, %r3, %r4, %r5;
	setp.ge.u32 	%p1, %r1, %r2;
	@%p1 bra 	$L__BB1_2;
	cvta.to.global.u64 	%rd2, %rd1;
	mul.wide.u32 	%rd3, %r1, 4;
	add.s64 	%rd4, %rd2, %rd3;
	ld.global.u32 	%r6, [%rd4];
	min.u32 	%r7, %r6, 127;
	st.global.u32 	[%rd4], %r7;
$L__BB1_2:
	ret;

}


// ===== COMPILED SASS (sm_100) =====

	.target	sm_100

	.elftype	@"ET_EXEC"


//--------------------- .note.nv.tkinfo           --------------------------
	.section	.note.nv.tkinfo,"",@"SHT_NOTE"
	.sectionflags	@"SHF_NOTE_NV_TKINFO"
	.tkinfo
        /*0018*/ 	.word	0x00000002
        /*0030*/ 	.string	""
        /*0030*/ 	.string	"ptxas"
        /*0030*/ 	.string	"Cuda compilation tools, release 13.0, V13.0.88"
        /*0030*/ 	.string	"Build cuda_13.0.r13.0/compiler.36424714_0"
        /*0030*/ 	.string	"-arch sm_100 -m 64 "



//--------------------- .note.nv.cuinfo           --------------------------
	.section	.note.nv.cuinfo,"",@"SHT_NOTE"
	.sectionflags	@"SHF_NOTE_NV_CUINFO"
        /*0018*/ 	.short	0x0002
        /*001a*/ 	.short	0x0064
        /*001c*/ 	.short	0x0082
	.zero		2


//--------------------- .nv.info                  --------------------------
	.section	.nv.info,"",@"SHT_CUDA_INFO"
	.align	4


	//----- nvinfo : EIATTR_REGCOUNT
	.align		4
        /*0000*/ 	.byte	0x04, 0x2f
        /*0002*/ 	.short	(.L_1 - .L_0)
	.align		4
.L_0:
        /*0004*/ 	.word	index@(_Z16histogram_kernelPjS_jj)
        /*0008*/ 	.word	0x0000000a


	//----- nvinfo : EIATTR_FRAME_SIZE
	.align		4
.L_1:
        /*000c*/ 	.byte	0x04, 0x11
        /*000e*/ 	.short	(.L_3 - .L_2)
	.align		4
.L_2:
        /*0010*/ 	.word	index@(_Z16histogram_kernelPjS_jj)
        /*0014*/ 	.word	0x00000000


	//----- nvinfo : EIATTR_REGCOUNT
	.align		4
.L_3:
        /*0018*/ 	.byte	0x04, 0x2f
        /*001a*/ 	.short	(.L_5 - .L_4)
	.align		4
.L_4:
        /*001c*/ 	.word	index@(_Z14convert_kernelPjj)
        /*0020*/ 	.word	0x00000008


	//----- nvinfo : EIATTR_FRAME_SIZE
	.align		4
.L_5:
        /*0024*/ 	.byte	0x04, 0x11
        /*0026*/ 	.short	(.L_7 - .L_6)
	.align		4
.L_6:
        /*0028*/ 	.word	index@(_Z14convert_kernelPjj)
        /*002c*/ 	.word	0x00000000


	//----- nvinfo : EIATTR_MIN_STACK_SIZE
	.align		4
.L_7:
        /*0030*/ 	.byte	0x04, 0x12
        /*0032*/ 	.short	(.L_9 - .L_8)
	.align		4
.L_8:
        /*0034*/ 	.word	index@(_Z14convert_kernelPjj)
        /*0038*/ 	.word	0x00000000


	//----- nvinfo : EIATTR_MIN_STACK_SIZE
	.align		4
.L_9:
        /*003c*/ 	.byte	0x04, 0x12
        /*003e*/ 	.short	(.L_11 - .L_10)
	.align		4
.L_10:
        /*0040*/ 	.word	index@(_Z16histogram_kernelPjS_jj)
        /*0044*/ 	.word	0x00000000
.L_11:


//--------------------- .nv.compat                --------------------------
	.section	.nv.compat,"",@"SHT_CUDA_COMPAT_INFO"
	.align	4
        /*0000*/ 	.byte	0x02, 0x09, 0x00, 0x00, 0x02, 0x02, 0x01, 0x00, 0x02, 0x05, 0x05, 0x00, 0x03, 0x07, 0x01, 0x01
        /*0010*/ 	.byte	0x02, 0x03, 0x00, 0x00, 0x02, 0x06, 0x01, 0x00, 0x04, 0x0b, 0x08, 0x00, 0x09, 0x00, 0x00, 0x00
        /*0020*/ 	.byte	0x00, 0x00, 0x00, 0x00


//--------------------- .nv.info._Z14convert_kernelPjj --------------------------
	.section	.nv.info._Z14convert_kernelPjj,"",@"SHT_CUDA_INFO"
	.sectionflags	@""
	.align	4


	//----- nvinfo : EIATTR_CUDA_API_VERSION
	.align		4
        /*0000*/ 	.byte	0x04, 0x37
        /*0002*/ 	.short	(.L_13 - .L_12)
.L_12:
        /*0004*/ 	.word	0x00000082


	//----- nvinfo : EIATTR_KPARAM_INFO
	.align		4
.L_13:
        /*0008*/ 	.byte	0x04, 0x17
        /*000a*/ 	.short	(.L_15 - .L_14)
.L_14:
        /*000c*/ 	.word	0x00000000
        /*0010*/ 	.short	0x0001
        /*0012*/ 	.short	0x0008
        /*0014*/ 	.byte	0x00, 0xf0, 0x11, 0x00


	//----- nvinfo : EIATTR_KPARAM_INFO
	.align		4
.L_15:
        /*0018*/ 	.byte	0x04, 0x17
        /*001a*/ 	.short	(.L_17 - .L_16)
.L_16:
        /*001c*/ 	.word	0x00000000
        /*0020*/ 	.short	0x0000
        /*0022*/ 	.short	0x0000
        /*0024*/ 	.byte	0x00, 0xf5, 0x21, 0x00


	//----- nvinfo : EIATTR_SPARSE_MMA_MASK
	.align		4
.L_17:
        /*0028*/ 	.byte	0x03, 0x50
        /*002a*/ 	.short	0x0000


	//----- nvinfo : EIATTR_MAXREG_COUNT
	.align		4
        /*002c*/ 	.byte	0x03, 0x1b
        /*002e*/ 	.short	0x00ff


	//----- nvinfo : EIATTR_MERCURY_ISA_VERSION
	.align		4
        /*0030*/ 	.byte	0x03, 0x5f
        /*0032*/ 	.short	0x0101


	//----- nvinfo : EIATTR_VRC_CTA_INIT_COUNT
	.align		4
        /*0034*/ 	.byte	0x02, 0x4a
	.zero		1
	.zero		1


	//----- nvinfo : EIATTR_EXIT_INSTR_OFFSETS
	.align		4
        /*0038*/ 	.byte	0x04, 0x1c
        /*003a*/ 	.short	(.L_19 - .L_18)


	//   ....[0]....
.L_18:
        /*003c*/ 	.word	0x00000070


	//   ....[1]....
        /*0040*/ 	.word	0x000000e0


	//----- nvinfo : EIATTR_CBANK_PARAM_SIZE
	.align		4
.L_19:
        /*0044*/ 	.byte	0x03, 0x19
        /*0046*/ 	.short	0x000c


	//----- nvinfo : EIATTR_PARAM_CBANK
	.align		4
        /*0048*/ 	.byte	0x04, 0x0a
        /*004a*/ 	.short	(.L_21 - .L_20)
	.align		4
.L_20:
        /*004c*/ 	.word	index@(.nv.constant0._Z14convert_kernelPjj)
        /*0050*/ 	.short	0x0380
        /*0052*/ 	.short	0x000c


	//----- nvinfo : EIATTR_SW_WAR
	.align		4
.L_21:
        /*0054*/ 	.byte	0x04, 0x36
        /*0056*/ 	.short	(.L_23 - .L_22)
.L_22:
        /*0058*/ 	.word	0x00000008
.L_23:


//--------------------- .nv.info._Z16histogram_kernelPjS_jj --------------------------
	.section	.nv.info._Z16histogram_kernelPjS_jj,"",@"SHT_CUDA_INFO"
	.sectionflags	@""
	.align	4


	//----- nvinfo : EIATTR_CUDA_API_VERSION
	.align		4
        /*0000*/ 	.byte	0x04, 0x37
        /*0002*/ 	.short	(.L_25 - .L_24)
.L_24:
        /*0004*/ 	.word	0x00000082


	//----- nvinfo : EIATTR_KPARAM_INFO
	.align		4
.L_25:
        /*0008*/ 	.byte	0x04, 0x17
        /*000a*/ 	.short	(.L_27 - .L_26)
.L_26:
        /*000c*/ 	.word	0x00000000
        /*0010*/ 	.short	0x0003
        /*0012*/ 	.short	0x0014
        /*0014*/ 	.byte	0x00, 0xf0, 0x11, 0x00


	//----- nvinfo : EIATTR_KPARAM_INFO
	.align		4
.L_27:
        /*0018*/ 	.byte	0x04, 0x17
        /*001a*/ 	.short	(.L_29 - .L_28)
.L_28:
        /*001c*/ 	.word	0x00000000
        /*0020*/ 	.short	0x0002
        /*0022*/ 	.short	0x0010
        /*0024*/ 	.byte	0x00, 0xf0, 0x11, 0x00


	//----- nvinfo : EIATTR_KPARAM_INFO
	.align		4
.L_29:
        /*0028*/ 	.byte	0x04, 0x17
        /*002a*/ 	.short	(.L_31 - .L_30)
.L_30:
        /*002c*/ 	.word	0x00000000
        /*0030*/ 	.short	0x0001
        /*0032*/ 	.short	0x0008
        /*0034*/ 	.byte	0x00, 0xf5, 0x21, 0x00


	//----- nvinfo : EIATTR_KPARAM_INFO
	.align		4
.L_31:
        /*0038*/ 	.byte	0x04, 0x17
        /*003a*/ 	.short	(.L_33 - .L_32)
.L_32:
        /*003c*/ 	.word	0x00000000
        /*0040*/ 	.short	0x0000
        /*0042*/ 	.short	0x0000
        /*0044*/ 	.byte	0x00, 0xf5, 0x21, 0x00


	//----- nvinfo : EIATTR_SPARSE_MMA_MASK
	.align		4
.L_33:
        /*0048*/ 	.byte	0x03, 0x50
        /*004a*/ 	.short	0x0000


	//----- nvinfo : EIATTR_MAXREG_COUNT
	.align		4
        /*004c*/ 	.byte	0x03, 0x1b
        /*004e*/ 	.short	0x00ff


	//----- nvinfo : EIATTR_MERCURY_ISA_VERSION
	.align		4
        /*0050*/ 	.byte	0x03, 0x5f
        /*0052*/ 	.short	0x0101


	//----- nvinfo : EIATTR_VRC_CTA_INIT_COUNT
	.align		4
        /*0054*/ 	.byte	0x02, 0x4a
	.zero		1
	.zero		1


	//----- nvinfo : EIATTR_EXIT_INSTR_OFFSETS
	.align		4
        /*0058*/ 	.byte	0x04, 0x1c
        /*005a*/ 	.short	(.L_35 - .L_34)


	//   ....[0]....
.L_34:
        /*005c*/ 	.word	0x00000070


	//   ....[1]....
        /*0060*/ 	.word	0x00000100


	//----- nvinfo : EIATTR_CBANK_PARAM_SIZE
	.align		4
.L_35:
        /*0064*/ 	.byte	0x03, 0x19
        /*0066*/ 	.short	0x0018


	//----- nvinfo : EIATTR_PARAM_CBANK
	.align		4
        /*0068*/ 	.byte	0x04, 0x0a
        /*006a*/ 	.short	(.L_37 - .L_36)
	.align		4
.L_36:
        /*006c*/ 	.word	index@(.nv.constant0._Z16histogram_kernelPjS_jj)
        /*0070*/ 	.short	0x0380
        /*0072*/ 	.short	0x0018


	//----- nvinfo : EIATTR_SW_WAR
	.align		4
.L_37:
        /*0074*/ 	.byte	0x04, 0x36
        /*0076*/ 	.short	(.L_39 - .L_38)
.L_38:
        /*0078*/ 	.word	0x00000008
.L_39:


//--------------------- .nv.callgraph             --------------------------
	.section	.nv.callgraph,"",@"SHT_CUDA_CALLGRAPH"
	.align	4
	.sectionentsize	8
	.align		4
        /*0000*/ 	.word	0x00000000
	.align		4
        /*0004*/ 	.word	0xffffffff
	.align		4
        /*0008*/ 	.word	0x00000000
	.align		4
        /*000c*/ 	.word	0xfffffffe
	.align		4
        /*0010*/ 	.word	0x00000000
	.align		4
        /*0014*/ 	.word	0xfffffffd
	.align		4
        /*0018*/ 	.word	0x00000000
	.align		4
        /*001c*/ 	.word	0xfffffffc


//--------------------- .text._Z14convert_kernelPjj --------------------------
	.section	.text._Z14convert_kernelPjj,"ax",@progbits
	.align	128
        .global         _Z14convert_kernelPjj
        .type           _Z14convert_kernelPjj,@function
        .size           _Z14convert_kernelPjj,(.L_x_2 - _Z14convert_kernelPjj)
        .other          _Z14convert_kernelPjj,@"STO_CUDA_ENTRY STV_DEFAULT"
_Z14convert_kernelPjj:
.text._Z14convert_kernelPjj:
[----:B------:R-:W-:Y:S01]  /*0000*/  LDC R1, c[0x0][0x37c] ;  /* 0x0000df00ff017b82 */ /* 0x000fe20000000800 */
[----:B------:R-:W0:Y:S07]  /*0010*/  S2R R0, SR_TID.X ;  /* 0x0000000000007919 */ /* 0x000e2e0000002100 */
[----:B------:R-:W0:Y:S01]  /*0020*/  S2UR UR4, SR_CTAID.X ;  /* 0x00000000000479c3 */ /* 0x000e220000002500 */
[----:B------:R-:W1:Y:S07]  /*0030*/  LDCU UR5, c[0x0][0x388] ;  /* 0x00007100ff0577ac */ /* 0x000e6e0008000800 */
[----:B------:R-:W0:Y:S02]  /*0040*/  LDC R5, c[0x0][0x360] ;  /* 0x0000d800ff057b82 */ /* 0x000e240000000800 */
[----:B0-----:R-:W-:-:S05]  /*0050*/  IMAD R5, R5, UR4, R0 ;  /* 0x0000000405057c24 */ /* 0x001fca000f8e0200 */
[----:B-1----:R-:W-:-:S13]  /*0060*/  ISETP.GE.U32.AND P0, PT, R5, UR5, PT ;  /* 0x0000000505007c0c */ /* 0x002fda000bf06070 */
[----:B------:R-:W-:Y:S05]  /*0070*/  @P0 EXIT ;  /* 0x000000000000094d */ /* 0x000fea0003800000 */
[----:B------:R-:W0:Y:S01]  /*0080*/  LDC.64 R2, c[0x0][0x380] ;  /* 0x0000e000ff027b82 */ /* 0x000e220000000a00 */
[----:B------:R-:W1:Y:S01]  /*0090*/  LDCU.64 UR4, c[0x0][0x358] ;  /* 0x00006b00ff0477ac */ /* 0x000e620008000a00 */
[----:B0-----:R-:W-:-:S05]  /*00a0*/  IMAD.WIDE.U32 R2, R5, 0x4, R2 ;  /* 0x0000000405027825 */ /* 0x001fca00078e0002 */
[----:B-1----:R-:W2:Y:S02]  /*00b0*/  LDG.E R0, desc[UR4][R2.64] ;  /* 0x0000000402007981 */ /* 0x002ea4000c1e1900 */
[----:B--2---:R-:W-:-:S05]  /*00c0*/  VIMNMX.U32 R5, PT, PT, R0, 0x7f, PT ;  /* 0x0000007f00057848 */ /* 0x004fca0003fe0000 */
[----:B------:R-:W-:Y:S01]  /*00d0*/  STG.E desc[UR4][R2.64], R5 ;  /* 0x0000000502007986 */ /* 0x000fe2000c101904 */
[----:B------:R-:W-:Y:S05]  /*00e0*/  EXIT ;  /* 0x000000000000794d */ /* 0x000fea0003800000 */
.L_x_0:
[----:B------:R-:W-:-:S00]  /*00f0*/  BRA `(.L_x_0) ;  /* 0xfffffffc00fc7947 */ /* 0x000fc0000383ffff */
[----:B------:R-:W-:-:S00]  /*0100*/  NOP ;  /* 0x0000000000007918 */ /* 0x000fc00000000000 */
[----:B------:R-:W-:-:S00]  /*0110*/  NOP ;  /* 0x0000000000007918 */ /* 0x000fc00000000000 */
[----:B------:R-:W-:-:S00]  /*0120*/  NOP ;  /* 0x0000000000007918 */ /* 0x000fc00000000000 */
[----:B------:R-:W-:-:S00]  /*0130*/  NOP ;  /* 0x0000000000007918 */ /* 0x000fc00000000000 */
[----:B------:R-:W-:-:S00]  /*0140*/  NOP ;  /* 0x0000000000007918 */ /* 0x000fc00000000000 */
[----:B------:R-:W-:-:S00]  /*0150*/  NOP ;  /* 0x0000000000007918 */ /* 0x000fc00000000000 */
[----:B------:R-:W-:-:S00]  /*0160*/  NOP ;  /* 0x0000000000007918 */ /* 0x000fc00000000000 */
[----:B------:R-:W-:-:S00]  /*0170*/  NOP ;  /* 0x0000000000007918 */ /* 0x000fc00000000000 */
.L_x_2:


//--------------------- .text._Z16histogram_kernelPjS_jj --------------------------
	.section	.text._Z16histogram_kernelPjS_jj,"ax",@progbits
	.align	128
        .global         _Z16histogram_kernelPjS_jj
        .type           _Z16histogram_kernelPjS_jj,@function
        .size           _Z16histogram_kernelPjS_jj,(.L_x_3 - _Z16histogram_kernelPjS_jj)
        .other          _Z16histogram_kernelPjS_jj,@"STO_CUDA_ENTRY STV_DEFAULT"
_Z16histogram_kernelPjS_jj:
.text._Z16histogram_kernelPjS_jj:
        /* <DEDUP_REMOVED lines=10> */
[----:B0-----:R-:W-:-:S06]  /*00a0*/  IMAD.WIDE R2, R5, 0x4, R2 ;  /* 0x0000000405027825 */ /* 0x001fcc00078e0202 */
[----:B------:R-:W0:Y:S01]  /*00b0*/  LDC.64 R4, c[0x0][0x388] ;  /* 0x0000e200ff047b82 */ /* 0x000e220000000a00 */
[----:B-1----:R-:W0:Y:S01]  /*00c0*/  LDG.E R3, desc[UR4][R2.64] ;  /* 0x0000000402037981 */ /* 0x002e22000c1e1900 */
[----:B------:R-:W-:Y:S02]  /*00d0*/  HFMA2 R7, -RZ, RZ, 0, 5.9604644775390625e-08 ;  /* 0x00000001ff077431 */ /* 0x000fe400000001ff */
[----:B0-----:R-:W-:-:S05]  /*00e0*/  IMAD.WIDE.U32 R4, R3, 0x4, R4 ;  /* 0x0000000403047825 */ /* 0x001fca00078e0004 */
[----:B------:R-:W-:Y:S01]  /*00f0*/  REDG.E.ADD.STRONG.GPU desc[UR4][R4.64], R7 ;  /* 0x000000070400798e */ /* 0x000fe2000c12e104 */
[----:B------:R-:W-:Y:S05]  /*0100*/  EXIT ;  /* 0x000000000000794d */ /* 0x000fea0003800000 */
.L_x_1:
        /* <DEDUP_REMOVED lines=15> */
.L_x_3:


//--------------------- .nv.shared.reserved.0     --------------------------
	.section	.nv.shared.reserved.0,"aw",@nobits
	.weak		__nv_reservedSMEM_offset_0_alias
	.size		__nv_reservedSMEM_offset_0_alias, 0, 64
	.other		__nv_reservedSMEM_offset_0_alias,@"STO_CUDA_RESERVED_SHARED STV_DEFAULT"
__nv_reservedSMEM_offset_0_alias:
	.zero		0
	.zero		64


//--------------------- .nv.constant0._Z14convert_kernelPjj --------------------------
	.section	.nv.constant0._Z14convert_kernelPjj,"a",@progbits
	.sectionflags	@""
	.align	4
.nv.constant0._Z14convert_kernelPjj:
	.zero		908


//--------------------- .nv.constant0._Z16histogram_kernelPjS_jj --------------------------
	.section	.nv.constant0._Z16histogram_kernelPjS_jj,"a",@progbits
	.sectionflags	@""
	.align	4
.nv.constant0._Z16histogram_kernelPjS_jj:
	.zero		920


//--------------------- SYMBOLS --------------------------

	.type		.nv.reservedSmem.offset0,@object
	.size		.nv.reservedSmem.offset0,0x4
